//
// Generated by NVIDIA NVVM Compiler
//
// Compiler Build ID: CL-36424714
// Cuda compilation tools, release 13.0, V13.0.88
// Based on NVVM 20.0.0
//

.version 9.0
.target sm_100
.address_size 64

	// .globl	_Z7kernelAPfS_S_S_i

.visible .entry _Z7kernelAPfS_S_S_i(
	.param .u64 .ptr .align 1 _Z7kernelAPfS_S_S_i_param_0,
	.param .u64 .ptr .align 1 _Z7kernelAPfS_S_S_i_param_1,
	.param .u64 .ptr .align 1 _Z7kernelAPfS_S_S_i_param_2,
	.param .u64 .ptr .align 1 _Z7kernelAPfS_S_S_i_param_3,
	.param .u32 _Z7kernelAPfS_S_S_i_param_4
)
{
	.reg .pred 	%p<3>;
	.reg .b32 	%r<7>;
	.reg .b32 	%f<5>;
	.reg .b64 	%rd<14>;

	ld.param.u64 	%rd5, [_Z7kernelAPfS_S_S_i_param_0];
	ld.param.u64 	%rd6, [_Z7kernelAPfS_S_S_i_param_1];
	ld.param.u64 	%rd7, [_Z7kernelAPfS_S_S_i_param_2];
	ld.param.u64 	%rd8, [_Z7kernelAPfS_S_S_i_param_3];
	ld.param.u32 	%r5, [_Z7kernelAPfS_S_S_i_param_4];
	mov.u32 	%r6, %tid.x;
	setp.ge.s32 	%p1, %r6, %r5;
	@%p1 bra 	$L__BB0_3;
	mov.u32 	%r2, %ntid.x;
	cvta.to.global.u64 	%rd1, %rd6;
	cvta.to.global.u64 	%rd2, %rd7;
	cvta.to.global.u64 	%rd3, %rd8;
	cvta.to.global.u64 	%rd4, %rd5;
$L__BB0_2:
	mul.wide.s32 	%rd9, %r6, 4;
	add.s64 	%rd10, %rd1, %rd9;
	ld.global.f32 	%f1, [%rd10];
	add.s64 	%rd11, %rd2, %rd9;
	ld.global.f32 	%f2, [%rd11];
	add.s64 	%rd12, %rd3, %rd9;
	ld.global.f32 	%f3, [%rd12];
	fma.rn.f32 	%f4, %f1, %f2, %f3;
	add.s64 	%rd13, %rd4, %rd9;
	st.global.f32 	[%rd13], %f4;
	add.s32 	%r6, %r6, %r2;
	setp.lt.s32 	%p2, %r6, %r5;
	@%p2 bra 	$L__BB0_2;
$L__BB0_3:
	ret;

}


// ===== COMPILED SASS (sm_100) =====

	.target	sm_100

	.elftype	@"ET_EXEC"


//--------------------- .note.nv.tkinfo           --------------------------
	.section	.note.nv.tkinfo,"",@"SHT_NOTE"
	.sectionflags	@"SHF_NOTE_NV_TKINFO"
	.tkinfo
        /*0018*/ 	.word	0x00000002
        /*0030*/ 	.string	""
        /*0030*/ 	.string	"ptxas"
        /*0030*/ 	.string	"Cuda compilation tools, release 13.0, V13.0.88"
        /*0030*/ 	.string	"Build cuda_13.0.r13.0/compiler.36424714_0"
        /*0030*/ 	.string	"-arch sm_100 -m 64 "



//--------------------- .note.nv.cuinfo           --------------------------
	.section	.note.nv.cuinfo,"",@"SHT_NOTE"
	.sectionflags	@"SHF_NOTE_NV_CUINFO"
        /*0018*/ 	.short	0x0002
        /*001a*/ 	.short	0x0064
        /*001c*/ 	.short	0x0082
	.zero		2


//--------------------- .nv.info                  --------------------------
	.section	.nv.info,"",@"SHT_CUDA_INFO"
	.align	4


	//----- nvinfo : EIATTR_REGCOUNT
	.align		4
        /*0000*/ 	.byte	0x04, 0x2f
        /*0002*/ 	.short	(.L_1 - .L_0)
	.align		4
.L_0:
        /*0004*/ 	.word	index@(_Z7kernelAPfS_S_S_i)
        /*0008*/ 	.word	0x00000018


	//----- nvinfo : EIATTR_FRAME_SIZE
	.align		4
.L_1:
        /*000c*/ 	.byte	0x04, 0x11
        /*000e*/ 	.short	(.L_3 - .L_2)
	.align		4
.L_2:
        /*0010*/ 	.word	index@(_Z7kernelAPfS_S_S_i)
        /*0014*/ 	.word	0x00000000


	//----- nvinfo : EIATTR_MIN_STACK_SIZE
	.align		4
.L_3:
        /*0018*/ 	.byte	0x04, 0x12
        /*001a*/ 	.short	(.L_5 - .L_4)
	.align		4
.L_4:
        /*001c*/ 	.word	index@(_Z7kernelAPfS_S_S_i)
        /*0020*/ 	.word	0x00000000
.L_5:


//--------------------- .nv.compat                --------------------------
	.section	.nv.compat,"",@"SHT_CUDA_COMPAT_INFO"
	.align	4
        /*0000*/ 	.byte	0x02, 0x09, 0x00, 0x00, 0x02, 0x02, 0x01, 0x00, 0x02, 0x05, 0x05, 0x00, 0x03, 0x07, 0x01, 0x01
        /*0010*/ 	.byte	0x02, 0x03, 0x00, 0x00, 0x02, 0x06, 0x01, 0x00, 0x04, 0x0b, 0x08, 0x00, 0x09, 0x00, 0x00, 0x00
        /*0020*/ 	.byte	0x00, 0x00, 0x00, 0x00


//--------------------- .nv.info._Z7kernelAPfS_S_S_i --------------------------
	.section	.nv.info._Z7kernelAPfS_S_S_i,"",@"SHT_CUDA_INFO"
	.sectionflags	@""
	.align	4


	//----- nvinfo : EIATTR_CUDA_API_VERSION
	.align		4
        /*0000*/ 	.byte	0x04, 0x37
        /*0002*/ 	.short	(.L_7 - .L_6)
.L_6:
        /*0004*/ 	.word	0x00000082


	//----- nvinfo : EIATTR_KPARAM_INFO
	.align		4
.L_7:
        /*0008*/ 	.byte	0x04, 0x17
        /*000a*/ 	.short	(.L_9 - .L_8)
.L_8:
        /*000c*/ 	.word	0x00000000
        /*0010*/ 	.short	0x0004
        /*0012*/ 	.short	0x0020
        /*0014*/ 	.byte	0x00, 0xf0, 0x11, 0x00


	//----- nvinfo : EIATTR_KPARAM_INFO
	.align		4
.L_9:
        /*0018*/ 	.byte	0x04, 0x17
        /*001a*/ 	.short	(.L_11 - .L_10)
.L_10:
        /*001c*/ 	.word	0x00000000
        /*0020*/ 	.short	0x0003
        /*0022*/ 	.short	0x0018
        /*0024*/ 	.byte	0x00, 0xf5, 0x21, 0x00


	//----- nvinfo : EIATTR_KPARAM_INFO
	.align		4
.L_11:
        /*0028*/ 	.byte	0x04, 0x17
        /*002a*/ 	.short	(.L_13 - .L_12)
.L_12:
        /*002c*/ 	.word	0x00000000
        /*0030*/ 	.short	0x0002
        /*0032*/ 	.short	0x0010
        /*0034*/ 	.byte	0x00, 0xf5, 0x21, 0x00


	//----- nvinfo : EIATTR_KPARAM_INFO
	.align		4
.L_13:
        /*0038*/ 	.byte	0x04, 0x17
        /*003a*/ 	.short	(.L_15 - .L_14)
.L_14:
        /*003c*/ 	.word	0x00000000
        /*0040*/ 	.short	0x0001
        /*0042*/ 	.short	0x0008
        /*0044*/ 	.byte	0x00, 0xf5, 0x21, 0x00


	//----- nvinfo : EIATTR_KPARAM_INFO
	.align		4
.L_15:
        /*0048*/ 	.byte	0x04, 0x17
        /*004a*/ 	.short	(.L_17 - .L_16)
.L_16:
        /*004c*/ 	.word	0x00000000
        /*0050*/ 	.short	0x0000
        /*0052*/ 	.short	0x0000
        /*0054*/ 	.byte	0x00, 0xf5, 0x21, 0x00


	//----- nvinfo : EIATTR_SPARSE_MMA_MASK
	.align		4
.L_17:
        /*0058*/ 	.byte	0x03, 0x50
        /*005a*/ 	.short	0x0000


	//----- nvinfo : EIATTR_MAXREG_COUNT
	.align		4
        /*005c*/ 	.byte	0x03, 0x1b
        /*005e*/ 	.short	0x00ff


	//----- nvinfo : EIATTR_MERCURY_ISA_VERSION
	.align		4
        /*0060*/ 	.byte	0x03, 0x5f
        /*0062*/ 	.short	0x0101


	//----- nvinfo : EIATTR_VRC_CTA_INIT_COUNT
	.align		4
        /*0064*/ 	.byte	0x02, 0x4a
	.zero		1
	.zero		1


	//----- nvinfo : EIATTR_EXIT_INSTR_OFFSETS
	.align		4
        /*0068*/ 	.byte	0x04, 0x1c
        /*006a*/ 	.short	(.L_19 - .L_18)


	//   ....[0]....
.L_18:
        /*006c*/ 	.word	0x00000040


	//   ....[1]....
        /*0070*/ 	.word	0x00000170


	//----- nvinfo : EIATTR_CRS_STACK_SIZE
	.align		4
.L_19:
        /*0074*/ 	.byte	0x04, 0x1e
        /*0076*/ 	.short	(.L_21 - .L_20)
.L_20:
        /*0078*/ 	.word	0x00000000


	//----- nvinfo : EIATTR_CBANK_PARAM_SIZE
	.align		4
.L_21:
        /*007c*/ 	.byte	0x03, 0x19
        /*007e*/ 	.short	0x0024


	//----- nvinfo : EIATTR_PARAM_CBANK
	.align		4
        /*0080*/ 	.byte	0x04, 0x0a
        /*0082*/ 	.short	(.L_23 - .L_22)
	.align		4
.L_22:
        /*0084*/ 	.word	index@(.nv.constant0._Z7kernelAPfS_S_S_i)
        /*0088*/ 	.short	0x0380
        /*008a*/ 	.short	0x0024


	//----- nvinfo : EIATTR_SW_WAR
	.align		4
.L_23:
        /*008c*/ 	.byte	0x04, 0x36
        /*008e*/ 	.short	(.L_25 - .L_24)
.L_24:
        /*0090*/ 	.word	0x00000008
.L_25:


//--------------------- .nv.callgraph             --------------------------
	.section	.nv.callgraph,"",@"SHT_CUDA_CALLGRAPH"
	.align	4
	.sectionentsize	8
	.align		4
        /*0000*/ 	.word	0x00000000
	.align		4
        /*0004*/ 	.word	0xffffffff
	.align		4
        /*0008*/ 	.word	0x00000000
	.align		4
        /*000c*/ 	.word	0xfffffffe
	.align		4
        /*0010*/ 	.word	0x00000000
	.align		4
        /*0014*/ 	.word	0xfffffffd
	.align		4
        /*0018*/ 	.word	0x00000000
	.align		4
        /*001c*/ 	.word	0xfffffffc


//--------------------- .text._Z7kernelAPfS_S_S_i --------------------------
	.section	.text._Z7kernelAPfS_S_S_i,"ax",@progbits
	.align	128
        .global         _Z7kernelAPfS_S_S_i
        .type           _Z7kernelAPfS_S_S_i,@function
        .size           _Z7kernelAPfS_S_S_i,(.L_x_2 - _Z7kernelAPfS_S_S_i)
        .other          _Z7kernelAPfS_S_S_i,@"STO_CUDA_ENTRY STV_DEFAULT"
_Z7kernelAPfS_S_S_i:
.text._Z7kernelAPfS_S_S_i:
[----:B------:R-:W-:Y:S01]  /*0000*/  LDC R1, c[0x0][0x37c] ;  /* 0x0000df00ff017b82 */ /* 0x000fe20000000800 */
[----:B------:R-:W0:Y:S01]  /*0010*/  S2R R19, SR_TID.X ;  /* 0x0000000000137919 */ /* 0x000e220000002100 */
[----:B------:R-:W0:Y:S02]  /*0020*/  LDCU UR5, c[0x0][0x3a0] ;  /* 0x00007400ff0577ac */ /* 0x000e240008000800 */
[----:B0-----:R-:W-:-:S13]  /*0030*/  ISETP.GE.AND P0, PT, R19, UR5, PT ;  /* 0x0000000513007c0c */ /* 0x001fda000bf06270 */
[----:B------:R-:W-:Y:S05]  /*0040*/  @P0 EXIT ;  /* 0x000000000000094d */ /* 0x000fea0003800000 */
[----:B------:R-:W0:Y:S01]  /*0050*/  LDC.64 R12, c[0x0][0x390] ;  /* 0x0000e400ff0c7b82 */ /* 0x000e220000000a00 */
[----:B------:R-:W1:Y:S01]  /*0060*/  LDCU UR4, c[0x0][0x360] ;  /* 0x00006c00ff0477ac */ /* 0x000e620008000800 */
[----:B------:R-:W2:Y:S06]  /*0070*/  LDCU.64 UR6, c[0x0][0x358] ;  /* 0x00006b00ff0677ac */ /* 0x000eac0008000a00 */
[----:B------:R-:W3:Y:S08]  /*0080*/  LDC.64 R14, c[0x0][0x398] ;  /* 0x0000e600ff0e7b82 */ /* 0x000ef00000000a00 */
[----:B------:R-:W4:Y:S08]  /*0090*/  LDC.64 R16, c[0x0][0x380] ;  /* 0x0000e000ff107b82 */ /* 0x000f300000000a00 */
[----:B-12---:R-:W0:Y:S02]  /*00a0*/  LDC.64 R10, c[0x0][0x388] ;  /* 0x0000e200ff0a7b82 */ /* 0x006e240000000a00 */
.L_x_0:
[----:B0-----:R-:W-:-:S04]  /*00b0*/  IMAD.WIDE R2, R19, 0x4, R10 ;  /* 0x0000000413027825 */ /* 0x001fc800078e020a */
[C---:B------:R-:W-:Y:S02]  /*00c0*/  IMAD.WIDE R4, R19.reuse, 0x4, R12 ;  /* 0x0000000413047825 */ /* 0x040fe400078e020c */
[----:B------:R-:W2:Y:S02]  /*00d0*/  LDG.E R2, desc[UR6][R2.64] ;  /* 0x0000000602027981 */ /* 0x000ea4000c1e1900 */
[C---:B---3--:R-:W-:Y:S02]  /*00e0*/  IMAD.WIDE R6, R19.reuse, 0x4, R14 ;  /* 0x0000000413067825 */ /* 0x048fe400078e020e */
[----:B------:R-:W2:Y:S04]  /*00f0*/  LDG.E R5, desc[UR6][R4.64] ;  /* 0x0000000604057981 */ /* 0x000ea8000c1e1900 */
[----:B------:R-:W2:Y:S01]  /*0100*/  LDG.E R7, desc[UR6][R6.64] ;  /* 0x0000000606077981 */ /* 0x000ea2000c1e1900 */
[C---:B-1--4-:R-:W-:Y:S01]  /*0110*/  IMAD.WIDE R8, R19.reuse, 0x4, R16 ;  /* 0x0000000413087825 */ /* 0x052fe200078e0210 */
[----:B------:R-:W-:-:S04]  /*0120*/  IADD3 R19, PT, PT, R19, UR4, RZ ;  /* 0x0000000413137c10 */ /* 0x000fc8000fffe0ff */
[----:B------:R-:W-:Y:S01]  /*0130*/  ISETP.GE.AND P0, PT, R19, UR5, PT ;  /* 0x0000000513007c0c */ /* 0x000fe2000bf06270 */
[----:B--2---:R-:W-:-:S05]  /*0140*/  FFMA R21, R2, R5, R7 ;  /* 0x0000000502157223 */ /* 0x004fca0000000007 */
[----:B------:R1:W-:Y:S07]  /*0150*/  STG.E desc[UR6][R8.64], R21 ;  /* 0x0000001508007986 */ /* 0x0003ee000c101906 */
[----:B------:R-:W-:Y:S05]  /*0160*/  @!P0 BRA `(.L_x_0) ;  /* 0xfffffffc00d08947 */ /* 0x000fea000383ffff */
[----:B------:R-:W-:Y:S05]  /*0170*/  EXIT ;  /* 0x000000000000794d */ /* 0x000fea0003800000 */
.L_x_1:
[----:B------:R-:W-:-:S00]  /*0180*/  BRA `(.L_x_1) ;  /* 0xfffffffc00fc7947 */ /* 0x000fc0000383ffff */
[----:B------:R-:W-:-:S00]  /*0190*/  NOP ;  /* 0x0000000000007918 */ /* 0x000fc00000000000 */
        /* <DEDUP_REMOVED lines=14> */
.L_x_2:


//--------------------- .nv.shared.reserved.0     --------------------------
	.section	.nv.shared.reserved.0,"aw",@nobits
	.weak		__nv_reservedSMEM_offset_0_alias
	.size		__nv_reservedSMEM_offset_0_alias, 0, 64
	.other		__nv_reservedSMEM_offset_0_alias,@"STO_CUDA_RESERVED_SHARED STV_DEFAULT"
__nv_reservedSMEM_offset_0_alias:
	.zero		0
	.zero		64


//--------------------- .nv.constant0._Z7kernelAPfS_S_S_i --------------------------
	.section	.nv.constant0._Z7kernelAPfS_S_S_i,"a",@progbits
	.sectionflags	@""
	.align	4
.nv.constant0._Z7kernelAPfS_S_S_i:
	.zero		932


//--------------------- SYMBOLS --------------------------

	.type		.nv.reservedSmem.offset0,@object
	.size		.nv.reservedSmem.offset0,0x4
